//
// Generated by NVIDIA NVVM Compiler
//
// Compiler Build ID: CL-36424714
// Cuda compilation tools, release 13.0, V13.0.88
// Based on NVVM 20.0.0
//

.version 9.0
.target sm_100
.address_size 64

	// .globl	_Z5TestfPiS_

.visible .entry _Z5TestfPiS_(
	.param .u64 .ptr .align 1 _Z5TestfPiS__param_0,
	.param .u64 .ptr .align 1 _Z5TestfPiS__param_1
)
{
	.reg .pred 	%p<3>;
	.reg .b32 	%r<12>;
	.reg .b64 	%rd<7>;

	ld.param.u64 	%rd3, [_Z5TestfPiS__param_0];
	ld.param.u64 	%rd4, [_Z5TestfPiS__param_1];
	cvta.to.global.u64 	%rd1, %rd4;
	mov.u32 	%r6, %ctaid.x;
	mov.u32 	%r7, %ntid.x;
	mov.u32 	%r8, %tid.x;
	mad.lo.s32 	%r1, %r6, %r7, %r8;
	ld.global.u32 	%r2, [%rd1];
	setp.lt.s32 	%p1, %r2, 1;
	@%p1 bra 	$L__BB0_3;
	mul.lo.s32 	%r11, %r2, %r1;
	cvta.to.global.u64 	%rd2, %rd3;
$L__BB0_2:
	mul.wide.s32 	%rd5, %r11, 4;
	add.s64 	%rd6, %rd2, %rd5;
	st.global.u32 	[%rd6], %r11;
	add.s32 	%r11, %r11, 1;
	ld.global.u32 	%r9, [%rd1];
	mad.lo.s32 	%r10, %r9, %r1, %r9;
	setp.lt.s32 	%p2, %r11, %r10;
	@%p2 bra 	$L__BB0_2;
$L__BB0_3:
	ret;

}


// ===== COMPILED SASS (sm_100) =====

	.target	sm_100

	.elftype	@"ET_EXEC"


//--------------------- .note.nv.tkinfo           --------------------------
	.section	.note.nv.tkinfo,"",@"SHT_NOTE"
	.sectionflags	@"SHF_NOTE_NV_TKINFO"
	.tkinfo
        /*0018*/ 	.word	0x00000002
        /*0030*/ 	.string	""
        /*0030*/ 	.string	"ptxas"
        /*0030*/ 	.string	"Cuda compilation tools, release 13.0, V13.0.88"
        /*0030*/ 	.string	"Build cuda_13.0.r13.0/compiler.36424714_0"
        /*0030*/ 	.string	"-arch sm_100 -m 64 "



//--------------------- .note.nv.cuinfo           --------------------------
	.section	.note.nv.cuinfo,"",@"SHT_NOTE"
	.sectionflags	@"SHF_NOTE_NV_CUINFO"
        /*0018*/ 	.short	0x0002
        /*001a*/ 	.short	0x0064
        /*001c*/ 	.short	0x0082
	.zero		2


//--------------------- .nv.info                  --------------------------
	.section	.nv.info,"",@"SHT_CUDA_INFO"
	.align	4


	//----- nvinfo : EIATTR_REGCOUNT
	.align		4
        /*0000*/ 	.byte	0x04, 0x2f
        /*0002*/ 	.short	(.L_1 - .L_0)
	.align		4
.L_0:
        /*0004*/ 	.word	index@(_Z5TestfPiS_)
        /*0008*/ 	.word	0x0000000e


	//----- nvinfo : EIATTR_FRAME_SIZE
	.align		4
.L_1:
        /*000c*/ 	.byte	0x04, 0x11
        /*000e*/ 	.short	(.L_3 - .L_2)
	.align		4
.L_2:
        /*0010*/ 	.word	index@(_Z5TestfPiS_)
        /*0014*/ 	.word	0x00000000


	//----- nvinfo : EIATTR_MIN_STACK_SIZE
	.align		4
.L_3:
        /*0018*/ 	.byte	0x04, 0x12
        /*001a*/ 	.short	(.L_5 - .L_4)
	.align		4
.L_4:
        /*001c*/ 	.word	index@(_Z5TestfPiS_)
        /*0020*/ 	.word	0x00000000
.L_5:


//--------------------- .nv.compat                --------------------------
	.section	.nv.compat,"",@"SHT_CUDA_COMPAT_INFO"
	.align	4
        /*0000*/ 	.byte	0x02, 0x09, 0x00, 0x00, 0x02, 0x02, 0x01, 0x00, 0x02, 0x05, 0x05, 0x00, 0x03, 0x07, 0x01, 0x01
        /*0010*/ 	.byte	0x02, 0x03, 0x00, 0x00, 0x02, 0x06, 0x01, 0x00, 0x04, 0x0b, 0x08, 0x00, 0x09, 0x00, 0x00, 0x00
        /*0020*/ 	.byte	0x00, 0x00, 0x00, 0x00


//--------------------- .nv.info._Z5TestfPiS_     --------------------------
	.section	.nv.info._Z5TestfPiS_,"",@"SHT_CUDA_INFO"
	.sectionflags	@""
	.align	4


	//----- nvinfo : EIATTR_CUDA_API_VERSION
	.align		4
        /*0000*/ 	.byte	0x04, 0x37
        /*0002*/ 	.short	(.L_7 - .L_6)
.L_6:
        /*0004*/ 	.word	0x00000082


	//----- nvinfo : EIATTR_KPARAM_INFO
	.align		4
.L_7:
        /*0008*/ 	.byte	0x04, 0x17
        /*000a*/ 	.short	(.L_9 - .L_8)
.L_8:
        /*000c*/ 	.word	0x00000000
        /*0010*/ 	.short	0x0001
        /*0012*/ 	.short	0x0008
        /*0014*/ 	.byte	0x00, 0xf5, 0x21, 0x00


	//----- nvinfo : EIATTR_KPARAM_INFO
	.align		4
.L_9:
        /*0018*/ 	.byte	0x04, 0x17
        /*001a*/ 	.short	(.L_11 - .L_10)
.L_10:
        /*001c*/ 	.word	0x00000000
        /*0020*/ 	.short	0x0000
        /*0022*/ 	.short	0x0000
        /*0024*/ 	.byte	0x00, 0xf5, 0x21, 0x00


	//----- nvinfo : EIATTR_SPARSE_MMA_MASK
	.align		4
.L_11:
        /*0028*/ 	.byte	0x03, 0x50
        /*002a*/ 	.short	0x0000


	//----- nvinfo : EIATTR_MAXREG_COUNT
	.align		4
        /*002c*/ 	.byte	0x03, 0x1b
        /*002e*/ 	.short	0x00ff


	//----- nvinfo : EIATTR_MERCURY_ISA_VERSION
	.align		4
        /*0030*/ 	.byte	0x03, 0x5f
        /*0032*/ 	.short	0x0101


	//----- nvinfo : EIATTR_VRC_CTA_INIT_COUNT
	.align		4
        /*0034*/ 	.byte	0x02, 0x4a
	.zero		1
	.zero		1


	//----- nvinfo : EIATTR_EXIT_INSTR_OFFSETS
	.align		4
        /*0038*/ 	.byte	0x04, 0x1c
        /*003a*/ 	.short	(.L_13 - .L_12)


	//   ....[0]....
.L_12:
        /*003c*/ 	.word	0x00000080


	//   ....[1]....
        /*0040*/ 	.word	0x00000130


	//----- nvinfo : EIATTR_CRS_STACK_SIZE
	.align		4
.L_13:
        /*0044*/ 	.byte	0x04, 0x1e
        /*0046*/ 	.short	(.L_15 - .L_14)
.L_14:
        /*0048*/ 	.word	0x00000000


	//----- nvinfo : EIATTR_CBANK_PARAM_SIZE
	.align		4
.L_15:
        /*004c*/ 	.byte	0x03, 0x19
        /*004e*/ 	.short	0x0010


	//----- nvinfo : EIATTR_PARAM_CBANK
	.align		4
        /*0050*/ 	.byte	0x04, 0x0a
        /*0052*/ 	.short	(.L_17 - .L_16)
	.align		4
.L_16:
        /*0054*/ 	.word	index@(.nv.constant0._Z5TestfPiS_)
        /*0058*/ 	.short	0x0380
        /*005a*/ 	.short	0x0010


	//----- nvinfo : EIATTR_SW_WAR
	.align		4
.L_17:
        /*005c*/ 	.byte	0x04, 0x36
        /*005e*/ 	.short	(.L_19 - .L_18)
.L_18:
        /*0060*/ 	.word	0x00000008
.L_19:


//--------------------- .nv.callgraph             --------------------------
	.section	.nv.callgraph,"",@"SHT_CUDA_CALLGRAPH"
	.align	4
	.sectionentsize	8
	.align		4
        /*0000*/ 	.word	0x00000000
	.align		4
        /*0004*/ 	.word	0xffffffff
	.align		4
        /*0008*/ 	.word	0x00000000
	.align		4
        /*000c*/ 	.word	0xfffffffe
	.align		4
        /*0010*/ 	.word	0x00000000
	.align		4
        /*0014*/ 	.word	0xfffffffd
	.align		4
        /*0018*/ 	.word	0x00000000
	.align		4
        /*001c*/ 	.word	0xfffffffc


//--------------------- .text._Z5TestfPiS_        --------------------------
	.section	.text._Z5TestfPiS_,"ax",@progbits
	.align	128
        .global         _Z5TestfPiS_
        .type           _Z5TestfPiS_,@function
        .size           _Z5TestfPiS_,(.L_x_2 - _Z5TestfPiS_)
        .other          _Z5TestfPiS_,@"STO_CUDA_ENTRY STV_DEFAULT"
_Z5TestfPiS_:
.text._Z5TestfPiS_:
[----:B------:R-:W-:Y:S08]  /*0000*/  LDC R1, c[0x0][0x37c] ;  /* 0x0000df00ff017b82 */ /* 0x000ff00000000800 */
[----:B------:R-:W0:Y:S01]  /*0010*/  LDC.64 R2, c[0x0][0x388] ;  /* 0x0000e200ff027b82 */ /* 0x000e220000000a00 */
[----:B------:R-:W0:Y:S02]  /*0020*/  LDCU.64 UR4, c[0x0][0x358] ;  /* 0x00006b00ff0477ac */ /* 0x000e240008000a00 */
[----:B0-----:R-:W2:Y:S05]  /*0030*/  LDG.E R5, desc[UR4][R2.64] ;  /* 0x0000000402057981 */ /* 0x001eaa000c1e1900 */
[----:B------:R-:W0:Y:S01]  /*0040*/  LDC R0, c[0x0][0x360] ;  /* 0x0000d800ff007b82 */ /* 0x000e220000000800 */
[----:B------:R-:W1:Y:S07]  /*0050*/  S2R R9, SR_TID.X ;  /* 0x0000000000097919 */ /* 0x000e6e0000002100 */
[----:B------:R-:W3:Y:S01]  /*0060*/  S2UR UR6, SR_CTAID.X ;  /* 0x00000000000679c3 */ /* 0x000ee20000002500 */
[----:B--2---:R-:W-:-:S13]  /*0070*/  ISETP.GE.AND P0, PT, R5, 0x1, PT ;  /* 0x000000010500780c */ /* 0x004fda0003f06270 */
[----:B01-3--:R-:W-:Y:S05]  /*0080*/  @!P0 EXIT ;  /* 0x000000000000894d */ /* 0x00bfea0003800000 */
[----:B------:R-:W0:Y:S01]  /*0090*/  LDC.64 R6, c[0x0][0x380] ;  /* 0x0000e000ff067b82 */ /* 0x000e220000000a00 */
[----:B------:R-:W-:-:S04]  /*00a0*/  IMAD R0, R0, UR6, R9 ;  /* 0x0000000600007c24 */ /* 0x000fc8000f8e0209 */
[----:B------:R-:W-:-:S07]  /*00b0*/  IMAD R9, R0, R5, RZ ;  /* 0x0000000500097224 */ /* 0x000fce00078e02ff */
.L_x_0:
[----:B0-----:R-:W-:-:S05]  /*00c0*/  IMAD.WIDE R4, R9, 0x4, R6 ;  /* 0x0000000409047825 */ /* 0x001fca00078e0206 */
[----:B------:R0:W-:Y:S04]  /*00d0*/  STG.E desc[UR4][R4.64], R9 ;  /* 0x0000000904007986 */ /* 0x0001e8000c101904 */
[----:B------:R-:W2:Y:S01]  /*00e0*/  LDG.E R11, desc[UR4][R2.64] ;  /* 0x00000004020b7981 */ /* 0x000ea2000c1e1900 */
[----:B0-----:R-:W-:Y:S01]  /*00f0*/  IADD3 R9, PT, PT, R9, 0x1, RZ ;  /* 0x0000000109097810 */ /* 0x001fe20007ffe0ff */
[----:B--2---:R-:W-:-:S05]  /*0100*/  IMAD R8, R0, R11, R11 ;  /* 0x0000000b00087224 */ /* 0x004fca00078e020b */
[----:B------:R-:W-:-:S13]  /*0110*/  ISETP.GE.AND P0, PT, R9, R8, PT ;  /* 0x000000080900720c */ /* 0x000fda0003f06270 */
[----:B------:R-:W-:Y:S05]  /*0120*/  @!P0 BRA `(.L_x_0) ;  /* 0xfffffffc00e48947 */ /* 0x000fea000383ffff */
[----:B------:R-:W-:Y:S05]  /*0130*/  EXIT ;  /* 0x000000000000794d */ /* 0x000fea0003800000 */
.L_x_1:
[----:B------:R-:W-:-:S00]  /*0140*/  BRA `(.L_x_1) ;  /* 0xfffffffc00fc7947 */ /* 0x000fc0000383ffff */
[----:B------:R-:W-:-:S00]  /*0150*/  NOP ;  /* 0x0000000000007918 */ /* 0x000fc00000000000 */
        /* <DEDUP_REMOVED lines=10> */
.L_x_2:


//--------------------- .nv.shared.reserved.0     --------------------------
	.section	.nv.shared.reserved.0,"aw",@nobits
	.weak		__nv_reservedSMEM_offset_0_alias
	.size		__nv_reservedSMEM_offset_0_alias, 0, 64
	.other		__nv_reservedSMEM_offset_0_alias,@"STO_CUDA_RESERVED_SHARED STV_DEFAULT"
__nv_reservedSMEM_offset_0_alias:
	.zero		0
	.zero		64


//--------------------- .nv.constant0._Z5TestfPiS_ --------------------------
	.section	.nv.constant0._Z5TestfPiS_,"a",@progbits
	.sectionflags	@""
	.align	4
.nv.constant0._Z5TestfPiS_:
	.zero		912


//--------------------- SYMBOLS --------------------------

	.type		.nv.reservedSmem.offset0,@object
	.size		.nv.reservedSmem.offset0,0x4
